//
// Generated by NVIDIA NVVM Compiler
//
// Compiler Build ID: CL-36424714
// Cuda compilation tools, release 13.0, V13.0.88
// Based on NVVM 20.0.0
//

.version 9.0
.target sm_100
.address_size 64

	// .globl	_Z15cuda_basic_gemmPfS_S_

.visible .entry _Z15cuda_basic_gemmPfS_S_(
	.param .u64 .ptr .align 1 _Z15cuda_basic_gemmPfS_S__param_0,
	.param .u64 .ptr .align 1 _Z15cuda_basic_gemmPfS_S__param_1,
	.param .u64 .ptr .align 1 _Z15cuda_basic_gemmPfS_S__param_2
)
{
	.reg .pred 	%p<5>;
	.reg .b32 	%r<19>;
	.reg .b32 	%f<52>;
	.reg .b64 	%rd<18>;

	ld.param.u64 	%rd5, [_Z15cuda_basic_gemmPfS_S__param_0];
	ld.param.u64 	%rd6, [_Z15cuda_basic_gemmPfS_S__param_1];
	ld.param.u64 	%rd7, [_Z15cuda_basic_gemmPfS_S__param_2];
	mov.u32 	%r8, %ctaid.x;
	mov.u32 	%r9, %ntid.x;
	mov.u32 	%r10, %tid.x;
	mad.lo.s32 	%r1, %r8, %r9, %r10;
	mov.u32 	%r11, %ctaid.y;
	mov.u32 	%r12, %ntid.y;
	mov.u32 	%r13, %tid.y;
	mad.lo.s32 	%r14, %r11, %r12, %r13;
	setp.gt.s32 	%p1, %r1, 8191;
	setp.gt.u32 	%p2, %r14, 8191;
	or.pred  	%p3, %p1, %p2;
	@%p3 bra 	$L__BB0_4;
	shl.b32 	%r3, %r14, 13;
	mul.wide.u32 	%rd8, %r3, 4;
	cvta.to.global.u64 	%rd9, %rd5;
	add.s64 	%rd10, %rd8, %rd9;
	add.s64 	%rd17, %rd10, 32;
	cvta.to.global.u64 	%rd11, %rd6;
	add.s64 	%rd2, %rd11, 262144;
	mov.f32 	%f51, 0f00000000;
	mov.b32 	%r18, 0;
	mov.u32 	%r17, %r1;
$L__BB0_2:
	mul.wide.s32 	%rd12, %r17, 4;
	add.s64 	%rd13, %rd2, %rd12;
	ld.global.f32 	%f4, [%rd17+-32];
	ld.global.f32 	%f5, [%rd13+-262144];
	fma.rn.f32 	%f6, %f4, %f5, %f51;
	ld.global.f32 	%f7, [%rd17+-28];
	ld.global.f32 	%f8, [%rd13+-229376];
	fma.rn.f32 	%f9, %f7, %f8, %f6;
	ld.global.f32 	%f10, [%rd17+-24];
	ld.global.f32 	%f11, [%rd13+-196608];
	fma.rn.f32 	%f12, %f10, %f11, %f9;
	ld.global.f32 	%f13, [%rd17+-20];
	ld.global.f32 	%f14, [%rd13+-163840];
	fma.rn.f32 	%f15, %f13, %f14, %f12;
	ld.global.f32 	%f16, [%rd17+-16];
	ld.global.f32 	%f17, [%rd13+-131072];
	fma.rn.f32 	%f18, %f16, %f17, %f15;
	ld.global.f32 	%f19, [%rd17+-12];
	ld.global.f32 	%f20, [%rd13+-98304];
	fma.rn.f32 	%f21, %f19, %f20, %f18;
	ld.global.f32 	%f22, [%rd17+-8];
	ld.global.f32 	%f23, [%rd13+-65536];
	fma.rn.f32 	%f24, %f22, %f23, %f21;
	ld.global.f32 	%f25, [%rd17+-4];
	ld.global.f32 	%f26, [%rd13+-32768];
	fma.rn.f32 	%f27, %f25, %f26, %f24;
	ld.global.f32 	%f28, [%rd17];
	ld.global.f32 	%f29, [%rd13];
	fma.rn.f32 	%f30, %f28, %f29, %f27;
	ld.global.f32 	%f31, [%rd17+4];
	ld.global.f32 	%f32, [%rd13+32768];
	fma.rn.f32 	%f33, %f31, %f32, %f30;
	ld.global.f32 	%f34, [%rd17+8];
	ld.global.f32 	%f35, [%rd13+65536];
	fma.rn.f32 	%f36, %f34, %f35, %f33;
	ld.global.f32 	%f37, [%rd17+12];
	ld.global.f32 	%f38, [%rd13+98304];
	fma.rn.f32 	%f39, %f37, %f38, %f36;
	ld.global.f32 	%f40, [%rd17+16];
	ld.global.f32 	%f41, [%rd13+131072];
	fma.rn.f32 	%f42, %f40, %f41, %f39;
	ld.global.f32 	%f43, [%rd17+20];
	ld.global.f32 	%f44, [%rd13+163840];
	fma.rn.f32 	%f45, %f43, %f44, %f42;
	ld.global.f32 	%f46, [%rd17+24];
	ld.global.f32 	%f47, [%rd13+196608];
	fma.rn.f32 	%f48, %f46, %f47, %f45;
	ld.global.f32 	%f49, [%rd17+28];
	ld.global.f32 	%f50, [%rd13+229376];
	fma.rn.f32 	%f51, %f49, %f50, %f48;
	add.s32 	%r18, %r18, 16;
	add.s64 	%rd17, %rd17, 64;
	add.s32 	%r17, %r17, 131072;
	setp.ne.s32 	%p4, %r18, 8192;
	@%p4 bra 	$L__BB0_2;
	add.s32 	%r16, %r3, %r1;
	cvta.to.global.u64 	%rd14, %rd7;
	mul.wide.s32 	%rd15, %r16, 4;
	add.s64 	%rd16, %rd14, %rd15;
	st.global.f32 	[%rd16], %f51;
$L__BB0_4:
	ret;

}


// ===== COMPILED SASS (sm_100) =====

	.target	sm_100

	.elftype	@"ET_EXEC"


//--------------------- .note.nv.tkinfo           --------------------------
	.section	.note.nv.tkinfo,"",@"SHT_NOTE"
	.sectionflags	@"SHF_NOTE_NV_TKINFO"
	.tkinfo
        /*0018*/ 	.word	0x00000002
        /*0030*/ 	.string	""
        /*0030*/ 	.string	"ptxas"
        /*0030*/ 	.string	"Cuda compilation tools, release 13.0, V13.0.88"
        /*0030*/ 	.string	"Build cuda_13.0.r13.0/compiler.36424714_0"
        /*0030*/ 	.string	"-arch sm_100 -m 64 "



//--------------------- .note.nv.cuinfo           --------------------------
	.section	.note.nv.cuinfo,"",@"SHT_NOTE"
	.sectionflags	@"SHF_NOTE_NV_CUINFO"
        /*0018*/ 	.short	0x0002
        /*001a*/ 	.short	0x0064
        /*001c*/ 	.short	0x0082
	.zero		2


//--------------------- .nv.info                  --------------------------
	.section	.nv.info,"",@"SHT_CUDA_INFO"
	.align	4


	//----- nvinfo : EIATTR_REGCOUNT
	.align		4
        /*0000*/ 	.byte	0x04, 0x2f
        /*0002*/ 	.short	(.L_1 - .L_0)
	.align		4
.L_0:
        /*0004*/ 	.word	index@(_Z15cuda_basic_gemmPfS_S_)
        /*0008*/ 	.word	0x0000001f


	//----- nvinfo : EIATTR_FRAME_SIZE
	.align		4
.L_1:
        /*000c*/ 	.byte	0x04, 0x11
        /*000e*/ 	.short	(.L_3 - .L_2)
	.align		4
.L_2:
        /*0010*/ 	.word	index@(_Z15cuda_basic_gemmPfS_S_)
        /*0014*/ 	.word	0x00000000


	//----- nvinfo : EIATTR_MIN_STACK_SIZE
	.align		4
.L_3:
        /*0018*/ 	.byte	0x04, 0x12
        /*001a*/ 	.short	(.L_5 - .L_4)
	.align		4
.L_4:
        /*001c*/ 	.word	index@(_Z15cuda_basic_gemmPfS_S_)
        /*0020*/ 	.word	0x00000000
.L_5:


//--------------------- .nv.compat                --------------------------
	.section	.nv.compat,"",@"SHT_CUDA_COMPAT_INFO"
	.align	4
        /*0000*/ 	.byte	0x02, 0x09, 0x00, 0x00, 0x02, 0x02, 0x01, 0x00, 0x02, 0x05, 0x05, 0x00, 0x03, 0x07, 0x01, 0x01
        /*0010*/ 	.byte	0x02, 0x03, 0x00, 0x00, 0x02, 0x06, 0x01, 0x00, 0x04, 0x0b, 0x08, 0x00, 0x09, 0x00, 0x00, 0x00
        /*0020*/ 	.byte	0x00, 0x00, 0x00, 0x00


//--------------------- .nv.info._Z15cuda_basic_gemmPfS_S_ --------------------------
	.section	.nv.info._Z15cuda_basic_gemmPfS_S_,"",@"SHT_CUDA_INFO"
	.sectionflags	@""
	.align	4


	//----- nvinfo : EIATTR_CUDA_API_VERSION
	.align		4
        /*0000*/ 	.byte	0x04, 0x37
        /*0002*/ 	.short	(.L_7 - .L_6)
.L_6:
        /*0004*/ 	.word	0x00000082


	//----- nvinfo : EIATTR_KPARAM_INFO
	.align		4
.L_7:
        /*0008*/ 	.byte	0x04, 0x17
        /*000a*/ 	.short	(.L_9 - .L_8)
.L_8:
        /*000c*/ 	.word	0x00000000
        /*0010*/ 	.short	0x0002
        /*0012*/ 	.short	0x0010
        /*0014*/ 	.byte	0x00, 0xf5, 0x21, 0x00


	//----- nvinfo : EIATTR_KPARAM_INFO
	.align		4
.L_9:
        /*0018*/ 	.byte	0x04, 0x17
        /*001a*/ 	.short	(.L_11 - .L_10)
.L_10:
        /*001c*/ 	.word	0x00000000
        /*0020*/ 	.short	0x0001
        /*0022*/ 	.short	0x0008
        /*0024*/ 	.byte	0x00, 0xf5, 0x21, 0x00


	//----- nvinfo : EIATTR_KPARAM_INFO
	.align		4
.L_11:
        /*0028*/ 	.byte	0x04, 0x17
        /*002a*/ 	.short	(.L_13 - .L_12)
.L_12:
        /*002c*/ 	.word	0x00000000
        /*0030*/ 	.short	0x0000
        /*0032*/ 	.short	0x0000
        /*0034*/ 	.byte	0x00, 0xf5, 0x21, 0x00


	//----- nvinfo : EIATTR_SPARSE_MMA_MASK
	.align		4
.L_13:
        /*0038*/ 	.byte	0x03, 0x50
        /*003a*/ 	.short	0x0000


	//----- nvinfo : EIATTR_MAXREG_COUNT
	.align		4
        /*003c*/ 	.byte	0x03, 0x1b
        /*003e*/ 	.short	0x00ff


	//----- nvinfo : EIATTR_MERCURY_ISA_VERSION
	.align		4
        /*0040*/ 	.byte	0x03, 0x5f
        /*0042*/ 	.short	0x0101


	//----- nvinfo : EIATTR_VRC_CTA_INIT_COUNT
	.align		4
        /*0044*/ 	.byte	0x02, 0x4a
	.zero		1
	.zero		1


	//----- nvinfo : EIATTR_EXIT_INSTR_OFFSETS
	.align		4
        /*0048*/ 	.byte	0x04, 0x1c
        /*004a*/ 	.short	(.L_15 - .L_14)


	//   ....[0]....
.L_14:
        /*004c*/ 	.word	0x000000b0


	//   ....[1]....
        /*0050*/ 	.word	0x00000550


	//----- nvinfo : EIATTR_CBANK_PARAM_SIZE
	.align		4
.L_15:
        /*0054*/ 	.byte	0x03, 0x19
        /*0056*/ 	.short	0x0018


	//----- nvinfo : EIATTR_PARAM_CBANK
	.align		4
        /*0058*/ 	.byte	0x04, 0x0a
        /*005a*/ 	.short	(.L_17 - .L_16)
	.align		4
.L_16:
        /*005c*/ 	.word	index@(.nv.constant0._Z15cuda_basic_gemmPfS_S_)
        /*0060*/ 	.short	0x0380
        /*0062*/ 	.short	0x0018


	//----- nvinfo : EIATTR_SW_WAR
	.align		4
.L_17:
        /*0064*/ 	.byte	0x04, 0x36
        /*0066*/ 	.short	(.L_19 - .L_18)
.L_18:
        /*0068*/ 	.word	0x00000008
.L_19:


//--------------------- .nv.callgraph             --------------------------
	.section	.nv.callgraph,"",@"SHT_CUDA_CALLGRAPH"
	.align	4
	.sectionentsize	8
	.align		4
        /*0000*/ 	.word	0x00000000
	.align		4
        /*0004*/ 	.word	0xffffffff
	.align		4
        /*0008*/ 	.word	0x00000000
	.align		4
        /*000c*/ 	.word	0xfffffffe
	.align		4
        /*0010*/ 	.word	0x00000000
	.align		4
        /*0014*/ 	.word	0xfffffffd
	.align		4
        /*0018*/ 	.word	0x00000000
	.align		4
        /*001c*/ 	.word	0xfffffffc


//--------------------- .text._Z15cuda_basic_gemmPfS_S_ --------------------------
	.section	.text._Z15cuda_basic_gemmPfS_S_,"ax",@progbits
	.align	128
        .global         _Z15cuda_basic_gemmPfS_S_
        .type           _Z15cuda_basic_gemmPfS_S_,@function
        .size           _Z15cuda_basic_gemmPfS_S_,(.L_x_2 - _Z15cuda_basic_gemmPfS_S_)
        .other          _Z15cuda_basic_gemmPfS_S_,@"STO_CUDA_ENTRY STV_DEFAULT"
_Z15cuda_basic_gemmPfS_S_:
.text._Z15cuda_basic_gemmPfS_S_:
[----:B------:R-:W-:Y:S01]  /*0000*/  LDC R1, c[0x0][0x37c] ;  /* 0x0000df00ff017b82 */ /* 0x000fe20000000800 */
[----:B------:R-:W0:Y:S07]  /*0010*/  S2R R2, SR_TID.Y ;  /* 0x0000000000027919 */ /* 0x000e2e0000002200 */
[----:B------:R-:W1:Y:S01]  /*0020*/  LDC R0, c[0x0][0x360] ;  /* 0x0000d800ff007b82 */ /* 0x000e620000000800 */
[----:B------:R-:W1:Y:S07]  /*0030*/  S2R R3, SR_TID.X ;  /* 0x0000000000037919 */ /* 0x000e6e0000002100 */
[----:B------:R-:W0:Y:S08]  /*0040*/  S2UR UR5, SR_CTAID.Y ;  /* 0x00000000000579c3 */ /* 0x000e300000002600 */
[----:B------:R-:W0:Y:S08]  /*0050*/  LDC R7, c[0x0][0x364] ;  /* 0x0000d900ff077b82 */ /* 0x000e300000000800 */
[----:B------:R-:W1:Y:S01]  /*0060*/  S2UR UR4, SR_CTAID.X ;  /* 0x00000000000479c3 */ /* 0x000e620000002500 */
[----:B0-----:R-:W-:-:S05]  /*0070*/  IMAD R7, R7, UR5, R2 ;  /* 0x0000000507077c24 */ /* 0x001fca000f8e0202 */
[----:B------:R-:W-:Y:S01]  /*0080*/  ISETP.GT.U32.AND P0, PT, R7, 0x1fff, PT ;  /* 0x00001fff0700780c */ /* 0x000fe20003f04070 */
[----:B-1----:R-:W-:-:S05]  /*0090*/  IMAD R0, R0, UR4, R3 ;  /* 0x0000000400007c24 */ /* 0x002fca000f8e0203 */
[----:B------:R-:W-:-:S13]  /*00a0*/  ISETP.GT.OR P0, PT, R0, 0x1fff, P0 ;  /* 0x00001fff0000780c */ /* 0x000fda0000704670 */
[----:B------:R-:W-:Y:S05]  /*00b0*/  @P0 EXIT ;  /* 0x000000000000094d */ /* 0x000fea0003800000 */
[----:B------:R-:W0:Y:S01]  /*00c0*/  LDC.64 R2, c[0x0][0x380] ;  /* 0x0000e000ff027b82 */ /* 0x000e220000000a00 */
[----:B------:R-:W1:Y:S01]  /*00d0*/  LDCU.64 UR6, c[0x0][0x388] ;  /* 0x00007100ff0677ac */ /* 0x000e620008000a00 */
[----:B------:R-:W-:Y:S01]  /*00e0*/  SHF.L.U32 R7, R7, 0xd, RZ ;  /* 0x0000000d07077819 */ /* 0x000fe200000006ff */
[----:B------:R-:W-:Y:S01]  /*00f0*/  HFMA2 R14, -RZ, RZ, 0, 0 ;  /* 0x00000000ff0e7431 */ /* 0x000fe200000001ff */
[----:B------:R-:W-:Y:S01]  /*0100*/  MOV R6, R0 ;  /* 0x0000000000067202 */ /* 0x000fe20000000f00 */
[----:B------:R-:W2:Y:S01]  /*0110*/  LDCU.64 UR8, c[0x0][0x358] ;  /* 0x00006b00ff0877ac */ /* 0x000ea20008000a00 */
[----:B------:R-:W-:Y:S01]  /*0120*/  UMOV UR4, URZ ;  /* 0x000000ff00047c82 */ /* 0x000fe20008000000 */
[----:B-1----:R-:W-:-:S04]  /*0130*/  UIADD3 UR5, UP0, UPT, UR6, 0x40000, URZ ;  /* 0x0004000006057890 */ /* 0x002fc8000ff1e0ff */
[----:B------:R-:W-:Y:S01]  /*0140*/  UIADD3.X UR6, UPT, UPT, URZ, UR7, URZ, UP0, !UPT ;  /* 0x00000007ff067290 */ /* 0x000fe200087fe4ff */
[----:B0-----:R-:W-:-:S03]  /*0150*/  IMAD.WIDE.U32 R2, R7, 0x4, R2 ;  /* 0x0000000407027825 */ /* 0x001fc600078e0002 */
[----:B------:R-:W-:-:S04]  /*0160*/  IADD3 R4, P0, PT, R2, 0x20, RZ ;  /* 0x0000002002047810 */ /* 0x000fc80007f1e0ff */
[----:B--2---:R-:W-:-:S09]  /*0170*/  IADD3.X R5, PT, PT, RZ, R3, RZ, P0, !PT ;  /* 0x00000003ff057210 */ /* 0x004fd200007fe4ff */
.L_x_0:
[----:B------:R-:W-:Y:S01]  /*0180*/  MOV R2, UR5 ;  /* 0x0000000500027c02 */ /* 0x000fe20008000f00 */
[----:B------:R-:W2:Y:S01]  /*0190*/  LDG.E R15, desc[UR8][R4.64+-0x20] ;  /* 0xffffe008040f7981 */ /* 0x000ea2000c1e1900 */
[----:B------:R-:W-:-:S03]  /*01a0*/  MOV R3, UR6 ;  /* 0x0000000600037c02 */ /* 0x000fc60008000f00 */
[----:B------:R-:W3:Y:S01]  /*01b0*/  LDG.E R24, desc[UR8][R4.64+-0x1c] ;  /* 0xffffe40804187981 */ /* 0x000ee2000c1e1900 */
[----:B------:R-:W-:-:S03]  /*01c0*/  IMAD.WIDE R2, R6, 0x4, R2 ;  /* 0x0000000406027825 */ /* 0x000fc600078e0202 */
[----:B------:R-:W4:Y:S04]  /*01d0*/  LDG.E R19, desc[UR8][R4.64+-0x18] ;  /* 0xffffe80804137981 */ /* 0x000f28000c1e1900 */
[----:B------:R-:W2:Y:S04]  /*01e0*/  LDG.E R16, desc[UR8][R2.64+-0x40000] ;  /* 0xfc00000802107981 */ /* 0x000ea8000c1e1900 */
[----:B------:R-:W3:Y:S04]  /*01f0*/  LDG.E R25, desc[UR8][R2.64+-0x38000] ;  /* 0xfc80000802197981 */ /* 0x000ee8000c1e1900 */
[----:B------:R-:W4:Y:S04]  /*0200*/  LDG.E R18, desc[UR8][R2.64+-0x30000] ;  /* 0xfd00000802127981 */ /* 0x000f28000c1e1900 */
[----:B------:R-:W5:Y:S04]  /*0210*/  LDG.E R20, desc[UR8][R4.64+-0x14] ;  /* 0xffffec0804147981 */ /* 0x000f68000c1e1900 */
        /* <DEDUP_REMOVED lines=11> */
[----:B------:R-:W5:Y:S01]  /*02d0*/  LDG.E R26, desc[UR8][R4.64+0x1c] ;  /* 0x00001c08041a7981 */ /* 0x000f62000c1e1900 */
[----:B--2---:R-:W-:-:S03]  /*02e0*/  FFMA R15, R15, R16, R14 ;  /* 0x000000100f0f7223 */ /* 0x004fc6000000000e */
[----:B------:R-:W2:Y:S01]  /*02f0*/  LDG.E R16, desc[UR8][R4.64] ;  /* 0x0000000804107981 */ /* 0x000ea2000c1e1900 */
[----:B---3--:R-:W-:-:S03]  /*0300*/  FFMA R24, R24, R25, R15 ;  /* 0x0000001918187223 */ /* 0x008fc6000000000f */
[----:B------:R-:W3:Y:S01]  /*0310*/  LDG.E R14, desc[UR8][R4.64+0x4] ;  /* 0x00000408040e7981 */ /* 0x000ee2000c1e1900 */
[----:B----4-:R-:W-:-:S03]  /*0320*/  FFMA R25, R19, R18, R24 ;  /* 0x0000001213197223 */ /* 0x010fc60000000018 */
[----:B------:R-:W3:Y:S04]  /*0330*/  LDG.E R15, desc[UR8][R2.64+0x8000] ;  /* 0x00800008020f7981 */ /* 0x000ee8000c1e1900 */
[----:B------:R-:W4:Y:S01]  /*0340*/  LDG.E R18, desc[UR8][R4.64+0x8] ;  /* 0x0000080804127981 */ /* 0x000f22000c1e1900 */
[----:B-----5:R-:W-:-:S03]  /*0350*/  FFMA R25, R20, R21, R25 ;  /* 0x0000001514197223 */ /* 0x020fc60000000019 */
[----:B------:R-:W4:Y:S04]  /*0360*/  LDG.E R19, desc[UR8][R2.64+0x10000] ;  /* 0x0100000802137981 */ /* 0x000f28000c1e1900 */
[----:B------:R-:W5:Y:S01]  /*0370*/  LDG.E R20, desc[UR8][R4.64+0xc] ;  /* 0x00000c0804147981 */ /* 0x000f62000c1e1900 */
[----:B------:R-:W-:-:S03]  /*0380*/  FFMA R25, R22, R23, R25 ;  /* 0x0000001716197223 */ /* 0x000fc60000000019 */
[----:B------:R-:W5:Y:S04]  /*0390*/  LDG.E R21, desc[UR8][R2.64+0x18000] ;  /* 0x0180000802157981 */ /* 0x000f68000c1e1900 */
[----:B------:R-:W5:Y:S04]  /*03a0*/  LDG.E R22, desc[UR8][R4.64+0x10] ;  /* 0x0000100804167981 */ /* 0x000f68000c1e1900 */
[----:B------:R-:W5:Y:S01]  /*03b0*/  LDG.E R23, desc[UR8][R2.64+0x20000] ;  /* 0x0200000802177981 */ /* 0x000f62000c1e1900 */
[----:B------:R-:W-:-:S03]  /*03c0*/  FFMA R28, R12, R13, R25 ;  /* 0x0000000d0c1c7223 */ /* 0x000fc60000000019 */
[----:B------:R-:W5:Y:S04]  /*03d0*/  LDG.E R24, desc[UR8][R4.64+0x14] ;  /* 0x0000140804187981 */ /* 0x000f68000c1e1900 */
[----:B------:R-:W5:Y:S04]  /*03e0*/  LDG.E R25, desc[UR8][R2.64+0x28000] ;  /* 0x0280000802197981 */ /* 0x000f68000c1e1900 */
[----:B------:R0:W5:Y:S04]  /*03f0*/  LDG.E R13, desc[UR8][R4.64+0x18] ;  /* 0x00001808040d7981 */ /* 0x000168000c1e1900 */
[----:B------:R-:W5:Y:S01]  /*0400*/  LDG.E R12, desc[UR8][R2.64+0x30000] ;  /* 0x03000008020c7981 */ /* 0x000f62000c1e1900 */
[----:B------:R-:W-:-:S04]  /*0410*/  FFMA R9, R9, R8, R28 ;  /* 0x0000000809097223 */ /* 0x000fc8000000001c */
[----:B------:R-:W-:Y:S01]  /*0420*/  FFMA R9, R10, R11, R9 ;  /* 0x0000000b0a097223 */ /* 0x000fe20000000009 */
[----:B------:R-:W-:-:S04]  /*0430*/  UIADD3 UR4, UPT, UPT, UR4, 0x10, URZ ;  /* 0x0000001004047890 */ /* 0x000fc8000fffe0ff */
[----:B------:R-:W-:Y:S01]  /*0440*/  UISETP.NE.AND UP0, UPT, UR4, 0x2000, UPT ;  /* 0x000020000400788c */ /* 0x000fe2000bf05270 */
[----:B0-----:R-:W-:Y:S02]  /*0450*/  IADD3 R4, P0, PT, R4, 0x40, RZ ;  /* 0x0000004004047810 */ /* 0x001fe40007f1e0ff */
[----:B------:R-:W-:Y:S02]  /*0460*/  IADD3 R6, PT, PT, R6, 0x20000, RZ ;  /* 0x0002000006067810 */ /* 0x000fe40007ffe0ff */
[----:B------:R-:W-:Y:S01]  /*0470*/  IADD3.X R5, PT, PT, RZ, R5, RZ, P0, !PT ;  /* 0x00000005ff057210 */ /* 0x000fe200007fe4ff */
[----:B--2---:R-:W-:-:S04]  /*0480*/  FFMA R9, R16, R17, R9 ;  /* 0x0000001110097223 */ /* 0x004fc80000000009 */
[----:B---3--:R-:W-:-:S04]  /*0490*/  FFMA R9, R14, R15, R9 ;  /* 0x0000000f0e097223 */ /* 0x008fc80000000009 */
[----:B----4-:R-:W-:-:S04]  /*04a0*/  FFMA R9, R18, R19, R9 ;  /* 0x0000001312097223 */ /* 0x010fc80000000009 */
[----:B-----5:R-:W-:-:S04]  /*04b0*/  FFMA R9, R20, R21, R9 ;  /* 0x0000001514097223 */ /* 0x020fc80000000009 */
[----:B------:R-:W-:-:S04]  /*04c0*/  FFMA R9, R22, R23, R9 ;  /* 0x0000001716097223 */ /* 0x000fc80000000009 */
[----:B------:R-:W-:-:S04]  /*04d0*/  FFMA R24, R24, R25, R9 ;  /* 0x0000001918187223 */ /* 0x000fc80000000009 */
[----:B------:R-:W-:-:S04]  /*04e0*/  FFMA R13, R13, R12, R24 ;  /* 0x0000000c0d0d7223 */ /* 0x000fc80000000018 */
[----:B------:R-:W-:Y:S01]  /*04f0*/  FFMA R14, R26, R27, R13 ;  /* 0x0000001b1a0e7223 */ /* 0x000fe2000000000d */
[----:B------:R-:W-:Y:S06]  /*0500*/  BRA.U UP0, `(.L_x_0) ;  /* 0xfffffffd001c7547 */ /* 0x000fec000b83ffff */
[----:B------:R-:W0:Y:S01]  /*0510*/  LDC.64 R2, c[0x0][0x390] ;  /* 0x0000e400ff027b82 */ /* 0x000e220000000a00 */
[----:B------:R-:W-:-:S05]  /*0520*/  IADD3 R7, PT, PT, R0, R7, RZ ;  /* 0x0000000700077210 */ /* 0x000fca0007ffe0ff */
[----:B0-----:R-:W-:-:S05]  /*0530*/  IMAD.WIDE R2, R7, 0x4, R2 ;  /* 0x0000000407027825 */ /* 0x001fca00078e0202 */
[----:B------:R-:W-:Y:S01]  /*0540*/  STG.E desc[UR8][R2.64], R14 ;  /* 0x0000000e02007986 */ /* 0x000fe2000c101908 */
[----:B------:R-:W-:Y:S05]  /*0550*/  EXIT ;  /* 0x000000000000794d */ /* 0x000fea0003800000 */
.L_x_1:
[----:B------:R-:W-:-:S00]  /*0560*/  BRA `(.L_x_1) ;  /* 0xfffffffc00fc7947 */ /* 0x000fc0000383ffff */
[----:B------:R-:W-:-:S00]  /*0570*/  NOP ;  /* 0x0000000000007918 */ /* 0x000fc00000000000 */
        /* <DEDUP_REMOVED lines=8> */
.L_x_2:


//--------------------- .nv.shared.reserved.0     --------------------------
	.section	.nv.shared.reserved.0,"aw",@nobits
	.weak		__nv_reservedSMEM_offset_0_alias
	.size		__nv_reservedSMEM_offset_0_alias, 0, 64
	.other		__nv_reservedSMEM_offset_0_alias,@"STO_CUDA_RESERVED_SHARED STV_DEFAULT"
__nv_reservedSMEM_offset_0_alias:
	.zero		0
	.zero		64


//--------------------- .nv.constant0._Z15cuda_basic_gemmPfS_S_ --------------------------
	.section	.nv.constant0._Z15cuda_basic_gemmPfS_S_,"a",@progbits
	.sectionflags	@""
	.align	4
.nv.constant0._Z15cuda_basic_gemmPfS_S_:
	.zero		920


//--------------------- SYMBOLS --------------------------

	.type		.nv.reservedSmem.offset0,@object
	.size		.nv.reservedSmem.offset0,0x4
